//
// Generated by NVIDIA NVVM Compiler
//
// Compiler Build ID: CL-36424714
// Cuda compilation tools, release 13.0, V13.0.88
// Based on NVVM 20.0.0
//

.version 9.0
.target sm_100
.address_size 64

	// .globl	_Z10StartMinerPhjPjj

.visible .entry _Z10StartMinerPhjPjj(
	.param .u64 .ptr .align 1 _Z10StartMinerPhjPjj_param_0,
	.param .u32 _Z10StartMinerPhjPjj_param_1,
	.param .u64 .ptr .align 1 _Z10StartMinerPhjPjj_param_2,
	.param .u32 _Z10StartMinerPhjPjj_param_3
)
{
	.reg .pred 	%p<6>;
	.reg .b16 	%rs<13>;
	.reg .b32 	%r<14>;
	.reg .b64 	%rd<5>;

	ld.param.u64 	%rd2, [_Z10StartMinerPhjPjj_param_0];
	ld.param.u32 	%r2, [_Z10StartMinerPhjPjj_param_1];
	ld.param.u64 	%rd1, [_Z10StartMinerPhjPjj_param_2];
	ld.param.u32 	%r3, [_Z10StartMinerPhjPjj_param_3];
	mov.u32 	%r5, %ctaid.x;
	mov.u32 	%r6, %ntid.x;
	mov.u32 	%r7, %tid.x;
	mad.lo.s32 	%r8, %r5, %r6, %r7;
	add.s32 	%r1, %r8, %r2;
	cvta.to.global.u64 	%rd3, %rd2;
	ld.global.u8 	%rs1, [%rd3];
	cvt.u16.u32 	%rs2, %r1;
	and.b16  	%rs3, %rs2, 255;
	ld.global.u8 	%rs4, [%rd3+1];
	shr.u32 	%r9, %r1, 1;
	cvt.u16.u32 	%rs7, %r9;
	and.b16  	%rs8, %rs7, 255;
	ld.global.u8 	%rs9, [%rd3+2];
	shr.u32 	%r11, %r1, 2;
	cvt.u16.u32 	%rs10, %r11;
	xor.b16  	%rs11, %rs9, %rs10;
	setp.ne.s16 	%p1, %rs1, %rs3;
	setp.ne.s16 	%p2, %rs4, %rs8;
	or.pred  	%p3, %p1, %p2;
	cvt.u32.u16 	%r12, %rs11;
	and.b32  	%r13, %r12, 255;
	setp.le.u32 	%p4, %r3, %r13;
	or.pred  	%p5, %p3, %p4;
	@%p5 bra 	$L__BB0_2;
	cvta.to.global.u64 	%rd4, %rd1;
	st.global.u32 	[%rd4], %r1;
$L__BB0_2:
	ret;

}


// ===== COMPILED SASS (sm_100) =====

	.target	sm_100

	.elftype	@"ET_EXEC"


//--------------------- .note.nv.tkinfo           --------------------------
	.section	.note.nv.tkinfo,"",@"SHT_NOTE"
	.sectionflags	@"SHF_NOTE_NV_TKINFO"
	.tkinfo
        /*0018*/ 	.word	0x00000002
        /*0030*/ 	.string	""
        /*0030*/ 	.string	"ptxas"
        /*0030*/ 	.string	"Cuda compilation tools, release 13.0, V13.0.88"
        /*0030*/ 	.string	"Build cuda_13.0.r13.0/compiler.36424714_0"
        /*0030*/ 	.string	"-arch sm_100 -m 64 "



//--------------------- .note.nv.cuinfo           --------------------------
	.section	.note.nv.cuinfo,"",@"SHT_NOTE"
	.sectionflags	@"SHF_NOTE_NV_CUINFO"
        /*0018*/ 	.short	0x0002
        /*001a*/ 	.short	0x0064
        /*001c*/ 	.short	0x0082
	.zero		2


//--------------------- .nv.info                  --------------------------
	.section	.nv.info,"",@"SHT_CUDA_INFO"
	.align	4


	//----- nvinfo : EIATTR_REGCOUNT
	.align		4
        /*0000*/ 	.byte	0x04, 0x2f
        /*0002*/ 	.short	(.L_1 - .L_0)
	.align		4
.L_0:
        /*0004*/ 	.word	index@(_Z10StartMinerPhjPjj)
        /*0008*/ 	.word	0x0000000c


	//----- nvinfo : EIATTR_FRAME_SIZE
	.align		4
.L_1:
        /*000c*/ 	.byte	0x04, 0x11
        /*000e*/ 	.short	(.L_3 - .L_2)
	.align		4
.L_2:
        /*0010*/ 	.word	index@(_Z10StartMinerPhjPjj)
        /*0014*/ 	.word	0x00000000


	//----- nvinfo : EIATTR_MIN_STACK_SIZE
	.align		4
.L_3:
        /*0018*/ 	.byte	0x04, 0x12
        /*001a*/ 	.short	(.L_5 - .L_4)
	.align		4
.L_4:
        /*001c*/ 	.word	index@(_Z10StartMinerPhjPjj)
        /*0020*/ 	.word	0x00000000
.L_5:


//--------------------- .nv.compat                --------------------------
	.section	.nv.compat,"",@"SHT_CUDA_COMPAT_INFO"
	.align	4
        /*0000*/ 	.byte	0x02, 0x09, 0x00, 0x00, 0x02, 0x02, 0x01, 0x00, 0x02, 0x05, 0x05, 0x00, 0x03, 0x07, 0x01, 0x01
        /*0010*/ 	.byte	0x02, 0x03, 0x00, 0x00, 0x02, 0x06, 0x01, 0x00, 0x04, 0x0b, 0x08, 0x00, 0x09, 0x00, 0x00, 0x00
        /*0020*/ 	.byte	0x00, 0x00, 0x00, 0x00


//--------------------- .nv.info._Z10StartMinerPhjPjj --------------------------
	.section	.nv.info._Z10StartMinerPhjPjj,"",@"SHT_CUDA_INFO"
	.sectionflags	@""
	.align	4


	//----- nvinfo : EIATTR_CUDA_API_VERSION
	.align		4
        /*0000*/ 	.byte	0x04, 0x37
        /*0002*/ 	.short	(.L_7 - .L_6)
.L_6:
        /*0004*/ 	.word	0x00000082


	//----- nvinfo : EIATTR_KPARAM_INFO
	.align		4
.L_7:
        /*0008*/ 	.byte	0x04, 0x17
        /*000a*/ 	.short	(.L_9 - .L_8)
.L_8:
        /*000c*/ 	.word	0x00000000
        /*0010*/ 	.short	0x0003
        /*0012*/ 	.short	0x0018
        /*0014*/ 	.byte	0x00, 0xf0, 0x11, 0x00


	//----- nvinfo : EIATTR_KPARAM_INFO
	.align		4
.L_9:
        /*0018*/ 	.byte	0x04, 0x17
        /*001a*/ 	.short	(.L_11 - .L_10)
.L_10:
        /*001c*/ 	.word	0x00000000
        /*0020*/ 	.short	0x0002
        /*0022*/ 	.short	0x0010
        /*0024*/ 	.byte	0x00, 0xf5, 0x21, 0x00


	//----- nvinfo : EIATTR_KPARAM_INFO
	.align		4
.L_11:
        /*0028*/ 	.byte	0x04, 0x17
        /*002a*/ 	.short	(.L_13 - .L_12)
.L_12:
        /*002c*/ 	.word	0x00000000
        /*0030*/ 	.short	0x0001
        /*0032*/ 	.short	0x0008
        /*0034*/ 	.byte	0x00, 0xf0, 0x11, 0x00


	//----- nvinfo : EIATTR_KPARAM_INFO
	.align		4
.L_13:
        /*0038*/ 	.byte	0x04, 0x17
        /*003a*/ 	.short	(.L_15 - .L_14)
.L_14:
        /*003c*/ 	.word	0x00000000
        /*0040*/ 	.short	0x0000
        /*0042*/ 	.short	0x0000
        /*0044*/ 	.byte	0x00, 0xf5, 0x21, 0x00


	//----- nvinfo : EIATTR_SPARSE_MMA_MASK
	.align		4
.L_15:
        /*0048*/ 	.byte	0x03, 0x50
        /*004a*/ 	.short	0x0000


	//----- nvinfo : EIATTR_MAXREG_COUNT
	.align		4
        /*004c*/ 	.byte	0x03, 0x1b
        /*004e*/ 	.short	0x00ff


	//----- nvinfo : EIATTR_MERCURY_ISA_VERSION
	.align		4
        /*0050*/ 	.byte	0x03, 0x5f
        /*0052*/ 	.short	0x0101


	//----- nvinfo : EIATTR_VRC_CTA_INIT_COUNT
	.align		4
        /*0054*/ 	.byte	0x02, 0x4a
	.zero		1
	.zero		1


	//----- nvinfo : EIATTR_EXIT_INSTR_OFFSETS
	.align		4
        /*0058*/ 	.byte	0x04, 0x1c
        /*005a*/ 	.short	(.L_17 - .L_16)


	//   ....[0]....
.L_16:
        /*005c*/ 	.word	0x00000160


	//   ....[1]....
        /*0060*/ 	.word	0x00000190


	//----- nvinfo : EIATTR_CBANK_PARAM_SIZE
	.align		4
.L_17:
        /*0064*/ 	.byte	0x03, 0x19
        /*0066*/ 	.short	0x001c


	//----- nvinfo : EIATTR_PARAM_CBANK
	.align		4
        /*0068*/ 	.byte	0x04, 0x0a
        /*006a*/ 	.short	(.L_19 - .L_18)
	.align		4
.L_18:
        /*006c*/ 	.word	index@(.nv.constant0._Z10StartMinerPhjPjj)
        /*0070*/ 	.short	0x0380
        /*0072*/ 	.short	0x001c


	//----- nvinfo : EIATTR_SW_WAR
	.align		4
.L_19:
        /*0074*/ 	.byte	0x04, 0x36
        /*0076*/ 	.short	(.L_21 - .L_20)
.L_20:
        /*0078*/ 	.word	0x00000008
.L_21:


//--------------------- .nv.callgraph             --------------------------
	.section	.nv.callgraph,"",@"SHT_CUDA_CALLGRAPH"
	.align	4
	.sectionentsize	8
	.align		4
        /*0000*/ 	.word	0x00000000
	.align		4
        /*0004*/ 	.word	0xffffffff
	.align		4
        /*0008*/ 	.word	0x00000000
	.align		4
        /*000c*/ 	.word	0xfffffffe
	.align		4
        /*0010*/ 	.word	0x00000000
	.align		4
        /*0014*/ 	.word	0xfffffffd
	.align		4
        /*0018*/ 	.word	0x00000000
	.align		4
        /*001c*/ 	.word	0xfffffffc


//--------------------- .text._Z10StartMinerPhjPjj --------------------------
	.section	.text._Z10StartMinerPhjPjj,"ax",@progbits
	.align	128
        .global         _Z10StartMinerPhjPjj
        .type           _Z10StartMinerPhjPjj,@function
        .size           _Z10StartMinerPhjPjj,(.L_x_1 - _Z10StartMinerPhjPjj)
        .other          _Z10StartMinerPhjPjj,@"STO_CUDA_ENTRY STV_DEFAULT"
_Z10StartMinerPhjPjj:
.text._Z10StartMinerPhjPjj:
[----:B------:R-:W-:Y:S08]  /*0000*/  LDC R1, c[0x0][0x37c] ;  /* 0x0000df00ff017b82 */ /* 0x000ff00000000800 */
[----:B------:R-:W0:Y:S01]  /*0010*/  LDC.64 R2, c[0x0][0x380] ;  /* 0x0000e000ff027b82 */ /* 0x000e220000000a00 */
[----:B------:R-:W0:Y:S01]  /*0020*/  LDCU.64 UR4, c[0x0][0x358] ;  /* 0x00006b00ff0477ac */ /* 0x000e220008000a00 */
[----:B------:R-:W1:Y:S01]  /*0030*/  S2R R5, SR_TID.X ;  /* 0x0000000000057919 */ /* 0x000e620000002100 */
[----:B------:R-:W2:Y:S01]  /*0040*/  LDCU UR7, c[0x0][0x388] ;  /* 0x00007100ff0777ac */ /* 0x000ea20008000800 */
[----:B0-----:R-:W3:Y:S04]  /*0050*/  LDG.E.U8 R6, desc[UR4][R2.64+0x1] ;  /* 0x0000010402067981 */ /* 0x001ee8000c1e1100 */
[----:B------:R-:W4:Y:S04]  /*0060*/  LDG.E.U8 R8, desc[UR4][R2.64+0x2] ;  /* 0x0000020402087981 */ /* 0x000f28000c1e1100 */
[----:B------:R0:W5:Y:S01]  /*0070*/  LDG.E.U8 R4, desc[UR4][R2.64] ;  /* 0x0000000402047981 */ /* 0x000162000c1e1100 */
[----:B------:R-:W1:Y:S08]  /*0080*/  S2UR UR6, SR_CTAID.X ;  /* 0x00000000000679c3 */ /* 0x000e700000002500 */
[----:B------:R-:W1:Y:S02]  /*0090*/  LDC R0, c[0x0][0x360] ;  /* 0x0000d800ff007b82 */ /* 0x000e640000000800 */
[----:B-1----:R-:W-:Y:S01]  /*00a0*/  IMAD R0, R0, UR6, R5 ;  /* 0x0000000600007c24 */ /* 0x002fe2000f8e0205 */
[----:B------:R-:W1:Y:S03]  /*00b0*/  LDCU UR6, c[0x0][0x398] ;  /* 0x00007300ff0677ac */ /* 0x000e660008000800 */
[----:B--2---:R-:W-:-:S05]  /*00c0*/  VIADD R5, R0, UR7 ;  /* 0x0000000700057c36 */ /* 0x004fca0008000000 */
[--C-:B------:R-:W-:Y:S02]  /*00d0*/  SHF.R.U32.HI R0, RZ, 0x1, R5.reuse ;  /* 0x00000001ff007819 */ /* 0x100fe40000011605 */
[----:B------:R-:W-:Y:S02]  /*00e0*/  SHF.R.U32.HI R9, RZ, 0x2, R5 ;  /* 0x00000002ff097819 */ /* 0x000fe40000011605 */
[----:B------:R-:W-:Y:S02]  /*00f0*/  LOP3.LUT R7, R0, 0xff, RZ, 0xc0, !PT ;  /* 0x000000ff00077812 */ /* 0x000fe400078ec0ff */
[----:B0-----:R-:W-:Y:S02]  /*0100*/  LOP3.LUT R3, R5, 0xff, RZ, 0xc0, !PT ;  /* 0x000000ff05037812 */ /* 0x001fe400078ec0ff */
[----:B---3--:R-:W-:Y:S02]  /*0110*/  ISETP.NE.AND P0, PT, R6, R7, PT ;  /* 0x000000070600720c */ /* 0x008fe40003f05270 */
[----:B----4-:R-:W-:-:S04]  /*0120*/  LOP3.LUT R8, R8, 0xffff, R9, 0x48, !PT ;  /* 0x0000ffff08087812 */ /* 0x010fc800078e4809 */
[----:B------:R-:W-:Y:S02]  /*0130*/  LOP3.LUT R8, R8, 0xff, RZ, 0xc0, !PT ;  /* 0x000000ff08087812 */ /* 0x000fe400078ec0ff */
[----:B-----5:R-:W-:-:S04]  /*0140*/  ISETP.NE.OR P0, PT, R4, R3, P0 ;  /* 0x000000030400720c */ /* 0x020fc80000705670 */
[----:B-1----:R-:W-:-:S13]  /*0150*/  ISETP.GE.U32.OR P0, PT, R8, UR6, P0 ;  /* 0x0000000608007c0c */ /* 0x002fda0008706470 */
[----:B------:R-:W-:Y:S05]  /*0160*/  @P0 EXIT ;  /* 0x000000000000094d */ /* 0x000fea0003800000 */
[----:B------:R-:W0:Y:S02]  /*0170*/  LDC.64 R2, c[0x0][0x390] ;  /* 0x0000e400ff027b82 */ /* 0x000e240000000a00 */
[----:B0-----:R-:W-:Y:S01]  /*0180*/  STG.E desc[UR4][R2.64], R5 ;  /* 0x0000000502007986 */ /* 0x001fe2000c101904 */
[----:B------:R-:W-:Y:S05]  /*0190*/  EXIT ;  /* 0x000000000000794d */ /* 0x000fea0003800000 */
.L_x_0:
[----:B------:R-:W-:-:S00]  /*01a0*/  BRA `(.L_x_0) ;  /* 0xfffffffc00fc7947 */ /* 0x000fc0000383ffff */
[----:B------:R-:W-:-:S00]  /*01b0*/  NOP ;  /* 0x0000000000007918 */ /* 0x000fc00000000000 */
        /* <DEDUP_REMOVED lines=12> */
.L_x_1:


//--------------------- .nv.shared.reserved.0     --------------------------
	.section	.nv.shared.reserved.0,"aw",@nobits
	.weak		__nv_reservedSMEM_offset_0_alias
	.size		__nv_reservedSMEM_offset_0_alias, 0, 64
	.other		__nv_reservedSMEM_offset_0_alias,@"STO_CUDA_RESERVED_SHARED STV_DEFAULT"
__nv_reservedSMEM_offset_0_alias:
	.zero		0
	.zero		64


//--------------------- .nv.constant0._Z10StartMinerPhjPjj --------------------------
	.section	.nv.constant0._Z10StartMinerPhjPjj,"a",@progbits
	.sectionflags	@""
	.align	4
.nv.constant0._Z10StartMinerPhjPjj:
	.zero		924


//--------------------- SYMBOLS --------------------------

	.type		.nv.reservedSmem.offset0,@object
	.size		.nv.reservedSmem.offset0,0x4
